//
// Generated by NVIDIA NVVM Compiler
//
// Compiler Build ID: CL-36424714
// Cuda compilation tools, release 13.0, V13.0.88
// Based on NVVM 20.0.0
//

.version 9.0
.target sm_100
.address_size 64

	// .globl	_Z11sumOnDeviceIfEvPT_S1_S1_i

.visible .entry _Z11sumOnDeviceIfEvPT_S1_S1_i(
	.param .u64 .ptr .align 1 _Z11sumOnDeviceIfEvPT_S1_S1_i_param_0,
	.param .u64 .ptr .align 1 _Z11sumOnDeviceIfEvPT_S1_S1_i_param_1,
	.param .u64 .ptr .align 1 _Z11sumOnDeviceIfEvPT_S1_S1_i_param_2,
	.param .u32 _Z11sumOnDeviceIfEvPT_S1_S1_i_param_3
)
{
	.reg .pred 	%p<2>;
	.reg .b32 	%r<6>;
	.reg .b32 	%f<4>;
	.reg .b64 	%rd<11>;

	ld.param.u64 	%rd1, [_Z11sumOnDeviceIfEvPT_S1_S1_i_param_0];
	ld.param.u64 	%rd2, [_Z11sumOnDeviceIfEvPT_S1_S1_i_param_1];
	ld.param.u64 	%rd3, [_Z11sumOnDeviceIfEvPT_S1_S1_i_param_2];
	ld.param.u32 	%r2, [_Z11sumOnDeviceIfEvPT_S1_S1_i_param_3];
	mov.u32 	%r3, %ntid.x;
	mov.u32 	%r4, %ctaid.x;
	mov.u32 	%r5, %tid.x;
	mad.lo.s32 	%r1, %r3, %r4, %r5;
	setp.ge.s32 	%p1, %r1, %r2;
	@%p1 bra 	$L__BB0_2;
	cvta.to.global.u64 	%rd4, %rd1;
	cvta.to.global.u64 	%rd5, %rd2;
	cvta.to.global.u64 	%rd6, %rd3;
	mul.wide.s32 	%rd7, %r1, 4;
	add.s64 	%rd8, %rd4, %rd7;
	ld.global.f32 	%f1, [%rd8];
	add.s64 	%rd9, %rd5, %rd7;
	ld.global.f32 	%f2, [%rd9];
	add.f32 	%f3, %f1, %f2;
	add.s64 	%rd10, %rd6, %rd7;
	st.global.f32 	[%rd10], %f3;
$L__BB0_2:
	ret;

}


// ===== COMPILED SASS (sm_100) =====

	.target	sm_100

	.elftype	@"ET_EXEC"


//--------------------- .note.nv.tkinfo           --------------------------
	.section	.note.nv.tkinfo,"",@"SHT_NOTE"
	.sectionflags	@"SHF_NOTE_NV_TKINFO"
	.tkinfo
        /*0018*/ 	.word	0x00000002
        /*0030*/ 	.string	""
        /*0030*/ 	.string	"ptxas"
        /*0030*/ 	.string	"Cuda compilation tools, release 13.0, V13.0.88"
        /*0030*/ 	.string	"Build cuda_13.0.r13.0/compiler.36424714_0"
        /*0030*/ 	.string	"-arch sm_100 -m 64 "



//--------------------- .note.nv.cuinfo           --------------------------
	.section	.note.nv.cuinfo,"",@"SHT_NOTE"
	.sectionflags	@"SHF_NOTE_NV_CUINFO"
        /*0018*/ 	.short	0x0002
        /*001a*/ 	.short	0x0064
        /*001c*/ 	.short	0x0082
	.zero		2


//--------------------- .nv.info                  --------------------------
	.section	.nv.info,"",@"SHT_CUDA_INFO"
	.align	4


	//----- nvinfo : EIATTR_REGCOUNT
	.align		4
        /*0000*/ 	.byte	0x04, 0x2f
        /*0002*/ 	.short	(.L_1 - .L_0)
	.align		4
.L_0:
        /*0004*/ 	.word	index@(_Z11sumOnDeviceIfEvPT_S1_S1_i)
        /*0008*/ 	.word	0x0000000c


	//----- nvinfo : EIATTR_FRAME_SIZE
	.align		4
.L_1:
        /*000c*/ 	.byte	0x04, 0x11
        /*000e*/ 	.short	(.L_3 - .L_2)
	.align		4
.L_2:
        /*0010*/ 	.word	index@(_Z11sumOnDeviceIfEvPT_S1_S1_i)
        /*0014*/ 	.word	0x00000000


	//----- nvinfo : EIATTR_MIN_STACK_SIZE
	.align		4
.L_3:
        /*0018*/ 	.byte	0x04, 0x12
        /*001a*/ 	.short	(.L_5 - .L_4)
	.align		4
.L_4:
        /*001c*/ 	.word	index@(_Z11sumOnDeviceIfEvPT_S1_S1_i)
        /*0020*/ 	.word	0x00000000
.L_5:


//--------------------- .nv.compat                --------------------------
	.section	.nv.compat,"",@"SHT_CUDA_COMPAT_INFO"
	.align	4
        /*0000*/ 	.byte	0x02, 0x09, 0x00, 0x00, 0x02, 0x02, 0x01, 0x00, 0x02, 0x05, 0x05, 0x00, 0x03, 0x07, 0x01, 0x01
        /*0010*/ 	.byte	0x02, 0x03, 0x00, 0x00, 0x02, 0x06, 0x01, 0x00, 0x04, 0x0b, 0x08, 0x00, 0x09, 0x00, 0x00, 0x00
        /*0020*/ 	.byte	0x00, 0x00, 0x00, 0x00


//--------------------- .nv.info._Z11sumOnDeviceIfEvPT_S1_S1_i --------------------------
	.section	.nv.info._Z11sumOnDeviceIfEvPT_S1_S1_i,"",@"SHT_CUDA_INFO"
	.sectionflags	@""
	.align	4


	//----- nvinfo : EIATTR_CUDA_API_VERSION
	.align		4
        /*0000*/ 	.byte	0x04, 0x37
        /*0002*/ 	.short	(.L_7 - .L_6)
.L_6:
        /*0004*/ 	.word	0x00000082


	//----- nvinfo : EIATTR_KPARAM_INFO
	.align		4
.L_7:
        /*0008*/ 	.byte	0x04, 0x17
        /*000a*/ 	.short	(.L_9 - .L_8)
.L_8:
        /*000c*/ 	.word	0x00000000
        /*0010*/ 	.short	0x0003
        /*0012*/ 	.short	0x0018
        /*0014*/ 	.byte	0x00, 0xf0, 0x11, 0x00


	//----- nvinfo : EIATTR_KPARAM_INFO
	.align		4
.L_9:
        /*0018*/ 	.byte	0x04, 0x17
        /*001a*/ 	.short	(.L_11 - .L_10)
.L_10:
        /*001c*/ 	.word	0x00000000
        /*0020*/ 	.short	0x0002
        /*0022*/ 	.short	0x0010
        /*0024*/ 	.byte	0x00, 0xf5, 0x21, 0x00


	//----- nvinfo : EIATTR_KPARAM_INFO
	.align		4
.L_11:
        /*0028*/ 	.byte	0x04, 0x17
        /*002a*/ 	.short	(.L_13 - .L_12)
.L_12:
        /*002c*/ 	.word	0x00000000
        /*0030*/ 	.short	0x0001
        /*0032*/ 	.short	0x0008
        /*0034*/ 	.byte	0x00, 0xf5, 0x21, 0x00


	//----- nvinfo : EIATTR_KPARAM_INFO
	.align		4
.L_13:
        /*0038*/ 	.byte	0x04, 0x17
        /*003a*/ 	.short	(.L_15 - .L_14)
.L_14:
        /*003c*/ 	.word	0x00000000
        /*0040*/ 	.short	0x0000
        /*0042*/ 	.short	0x0000
        /*0044*/ 	.byte	0x00, 0xf5, 0x21, 0x00


	//----- nvinfo : EIATTR_SPARSE_MMA_MASK
	.align		4
.L_15:
        /*0048*/ 	.byte	0x03, 0x50
        /*004a*/ 	.short	0x0000


	//----- nvinfo : EIATTR_MAXREG_COUNT
	.align		4
        /*004c*/ 	.byte	0x03, 0x1b
        /*004e*/ 	.short	0x00ff


	//----- nvinfo : EIATTR_MERCURY_ISA_VERSION
	.align		4
        /*0050*/ 	.byte	0x03, 0x5f
        /*0052*/ 	.short	0x0101


	//----- nvinfo : EIATTR_VRC_CTA_INIT_COUNT
	.align		4
        /*0054*/ 	.byte	0x02, 0x4a
	.zero		1
	.zero		1


	//----- nvinfo : EIATTR_EXIT_INSTR_OFFSETS
	.align		4
        /*0058*/ 	.byte	0x04, 0x1c
        /*005a*/ 	.short	(.L_17 - .L_16)


	//   ....[0]....
.L_16:
        /*005c*/ 	.word	0x00000070


	//   ....[1]....
        /*0060*/ 	.word	0x00000130


	//----- nvinfo : EIATTR_CBANK_PARAM_SIZE
	.align		4
.L_17:
        /*0064*/ 	.byte	0x03, 0x19
        /*0066*/ 	.short	0x001c


	//----- nvinfo : EIATTR_PARAM_CBANK
	.align		4
        /*0068*/ 	.byte	0x04, 0x0a
        /*006a*/ 	.short	(.L_19 - .L_18)
	.align		4
.L_18:
        /*006c*/ 	.word	index@(.nv.constant0._Z11sumOnDeviceIfEvPT_S1_S1_i)
        /*0070*/ 	.short	0x0380
        /*0072*/ 	.short	0x001c


	//----- nvinfo : EIATTR_SW_WAR
	.align		4
.L_19:
        /*0074*/ 	.byte	0x04, 0x36
        /*0076*/ 	.short	(.L_21 - .L_20)
.L_20:
        /*0078*/ 	.word	0x00000008
.L_21:


//--------------------- .nv.callgraph             --------------------------
	.section	.nv.callgraph,"",@"SHT_CUDA_CALLGRAPH"
	.align	4
	.sectionentsize	8
	.align		4
        /*0000*/ 	.word	0x00000000
	.align		4
        /*0004*/ 	.word	0xffffffff
	.align		4
        /*0008*/ 	.word	0x00000000
	.align		4
        /*000c*/ 	.word	0xfffffffe
	.align		4
        /*0010*/ 	.word	0x00000000
	.align		4
        /*0014*/ 	.word	0xfffffffd
	.align		4
        /*0018*/ 	.word	0x00000000
	.align		4
        /*001c*/ 	.word	0xfffffffc


//--------------------- .text._Z11sumOnDeviceIfEvPT_S1_S1_i --------------------------
	.section	.text._Z11sumOnDeviceIfEvPT_S1_S1_i,"ax",@progbits
	.align	128
        .global         _Z11sumOnDeviceIfEvPT_S1_S1_i
        .type           _Z11sumOnDeviceIfEvPT_S1_S1_i,@function
        .size           _Z11sumOnDeviceIfEvPT_S1_S1_i,(.L_x_1 - _Z11sumOnDeviceIfEvPT_S1_S1_i)
        .other          _Z11sumOnDeviceIfEvPT_S1_S1_i,@"STO_CUDA_ENTRY STV_DEFAULT"
_Z11sumOnDeviceIfEvPT_S1_S1_i:
.text._Z11sumOnDeviceIfEvPT_S1_S1_i:
[----:B------:R-:W-:Y:S01]  /*0000*/  LDC R1, c[0x0][0x37c] ;  /* 0x0000df00ff017b82 */ /* 0x000fe20000000800 */
[----:B------:R-:W0:Y:S01]  /*0010*/  S2R R9, SR_CTAID.X ;  /* 0x0000000000097919 */ /* 0x000e220000002500 */
[----:B------:R-:W0:Y:S01]  /*0020*/  LDCU UR4, c[0x0][0x360] ;  /* 0x00006c00ff0477ac */ /* 0x000e220008000800 */
[----:B------:R-:W0:Y:S01]  /*0030*/  S2R R0, SR_TID.X ;  /* 0x0000000000007919 */ /* 0x000e220000002100 */
[----:B------:R-:W1:Y:S01]  /*0040*/  LDCU UR5, c[0x0][0x398] ;  /* 0x00007300ff0577ac */ /* 0x000e620008000800 */
[----:B0-----:R-:W-:-:S05]  /*0050*/  IMAD R9, R9, UR4, R0 ;  /* 0x0000000409097c24 */ /* 0x001fca000f8e0200 */
[----:B-1----:R-:W-:-:S13]  /*0060*/  ISETP.GE.AND P0, PT, R9, UR5, PT ;  /* 0x0000000509007c0c */ /* 0x002fda000bf06270 */
[----:B------:R-:W-:Y:S05]  /*0070*/  @P0 EXIT ;  /* 0x000000000000094d */ /* 0x000fea0003800000 */
[----:B------:R-:W0:Y:S01]  /*0080*/  LDC.64 R2, c[0x0][0x380] ;  /* 0x0000e000ff027b82 */ /* 0x000e220000000a00 */
[----:B------:R-:W1:Y:S07]  /*0090*/  LDCU.64 UR4, c[0x0][0x358] ;  /* 0x00006b00ff0477ac */ /* 0x000e6e0008000a00 */
[----:B------:R-:W2:Y:S08]  /*00a0*/  LDC.64 R4, c[0x0][0x388] ;  /* 0x0000e200ff047b82 */ /* 0x000eb00000000a00 */
[----:B------:R-:W3:Y:S01]  /*00b0*/  LDC.64 R6, c[0x0][0x390] ;  /* 0x0000e400ff067b82 */ /* 0x000ee20000000a00 */
[----:B0-----:R-:W-:-:S06]  /*00c0*/  IMAD.WIDE R2, R9, 0x4, R2 ;  /* 0x0000000409027825 */ /* 0x001fcc00078e0202 */
[----:B-1----:R-:W4:Y:S01]  /*00d0*/  LDG.E R2, desc[UR4][R2.64] ;  /* 0x0000000402027981 */ /* 0x002f22000c1e1900 */
[----:B--2---:R-:W-:-:S06]  /*00e0*/  IMAD.WIDE R4, R9, 0x4, R4 ;  /* 0x0000000409047825 */ /* 0x004fcc00078e0204 */
[----:B------:R-:W4:Y:S01]  /*00f0*/  LDG.E R5, desc[UR4][R4.64] ;  /* 0x0000000404057981 */ /* 0x000f22000c1e1900 */
[----:B---3--:R-:W-:-:S04]  /*0100*/  IMAD.WIDE R6, R9, 0x4, R6 ;  /* 0x0000000409067825 */ /* 0x008fc800078e0206 */
[----:B----4-:R-:W-:-:S05]  /*0110*/  FADD R9, R2, R5 ;  /* 0x0000000502097221 */ /* 0x010fca0000000000 */
[----:B------:R-:W-:Y:S01]  /*0120*/  STG.E desc[UR4][R6.64], R9 ;  /* 0x0000000906007986 */ /* 0x000fe2000c101904 */
[----:B------:R-:W-:Y:S05]  /*0130*/  EXIT ;  /* 0x000000000000794d */ /* 0x000fea0003800000 */
.L_x_0:
[----:B------:R-:W-:-:S00]  /*0140*/  BRA `(.L_x_0) ;  /* 0xfffffffc00fc7947 */ /* 0x000fc0000383ffff */
[----:B------:R-:W-:-:S00]  /*0150*/  NOP ;  /* 0x0000000000007918 */ /* 0x000fc00000000000 */
        /* <DEDUP_REMOVED lines=10> */
.L_x_1:


//--------------------- .nv.shared.reserved.0     --------------------------
	.section	.nv.shared.reserved.0,"aw",@nobits
	.weak		__nv_reservedSMEM_offset_0_alias
	.size		__nv_reservedSMEM_offset_0_alias, 0, 64
	.other		__nv_reservedSMEM_offset_0_alias,@"STO_CUDA_RESERVED_SHARED STV_DEFAULT"
__nv_reservedSMEM_offset_0_alias:
	.zero		0
	.zero		64


//--------------------- .nv.constant0._Z11sumOnDeviceIfEvPT_S1_S1_i --------------------------
	.section	.nv.constant0._Z11sumOnDeviceIfEvPT_S1_S1_i,"a",@progbits
	.sectionflags	@""
	.align	4
.nv.constant0._Z11sumOnDeviceIfEvPT_S1_S1_i:
	.zero		924


//--------------------- SYMBOLS --------------------------

	.type		.nv.reservedSmem.offset0,@object
	.size		.nv.reservedSmem.offset0,0x4
